//
// Generated by NVIDIA NVVM Compiler
//
// Compiler Build ID: CL-36424714
// Cuda compilation tools, release 13.0, V13.0.88
// Based on NVVM 20.0.0
//

.version 9.0
.target sm_100
.address_size 64

	// .globl	_Z24SimpleSumReductionKernelPfS_

.visible .entry _Z24SimpleSumReductionKernelPfS_(
	.param .u64 .ptr .align 1 _Z24SimpleSumReductionKernelPfS__param_0,
	.param .u64 .ptr .align 1 _Z24SimpleSumReductionKernelPfS__param_1
)
{
	.reg .pred 	%p<5>;
	.reg .b32 	%r<8>;
	.reg .b32 	%f<5>;
	.reg .b64 	%rd<9>;

	ld.param.u64 	%rd4, [_Z24SimpleSumReductionKernelPfS__param_0];
	ld.param.u64 	%rd3, [_Z24SimpleSumReductionKernelPfS__param_1];
	cvta.to.global.u64 	%rd1, %rd4;
	mov.u32 	%r1, %tid.x;
	mov.u32 	%r2, %ntid.x;
	setp.lt.u32 	%p1, %r2, 2;
	@%p1 bra 	$L__BB0_5;
	mul.wide.u32 	%rd5, %r1, 4;
	add.s64 	%rd2, %rd1, %rd5;
	mov.b32 	%r7, 1;
$L__BB0_2:
	add.s32 	%r6, %r7, %r1;
	setp.ge.u32 	%p2, %r6, %r2;
	@%p2 bra 	$L__BB0_4;
	mul.wide.s32 	%rd6, %r7, 4;
	add.s64 	%rd7, %rd2, %rd6;
	ld.global.f32 	%f1, [%rd7];
	ld.global.f32 	%f2, [%rd2];
	add.f32 	%f3, %f1, %f2;
	st.global.f32 	[%rd2], %f3;
$L__BB0_4:
	bar.sync 	0;
	shl.b32 	%r7, %r7, 1;
	setp.lt.u32 	%p3, %r7, %r2;
	@%p3 bra 	$L__BB0_2;
$L__BB0_5:
	setp.ne.s32 	%p4, %r1, 0;
	@%p4 bra 	$L__BB0_7;
	ld.global.f32 	%f4, [%rd1];
	cvta.to.global.u64 	%rd8, %rd3;
	st.global.f32 	[%rd8], %f4;
$L__BB0_7:
	ret;

}


// ===== COMPILED SASS (sm_100) =====

	.target	sm_100

	.elftype	@"ET_EXEC"


//--------------------- .note.nv.tkinfo           --------------------------
	.section	.note.nv.tkinfo,"",@"SHT_NOTE"
	.sectionflags	@"SHF_NOTE_NV_TKINFO"
	.tkinfo
        /*0018*/ 	.word	0x00000002
        /*0030*/ 	.string	""
        /*0030*/ 	.string	"ptxas"
        /*0030*/ 	.string	"Cuda compilation tools, release 13.0, V13.0.88"
        /*0030*/ 	.string	"Build cuda_13.0.r13.0/compiler.36424714_0"
        /*0030*/ 	.string	"-arch sm_100 -m 64 "



//--------------------- .note.nv.cuinfo           --------------------------
	.section	.note.nv.cuinfo,"",@"SHT_NOTE"
	.sectionflags	@"SHF_NOTE_NV_CUINFO"
        /*0018*/ 	.short	0x0002
        /*001a*/ 	.short	0x0064
        /*001c*/ 	.short	0x0082
	.zero		2


//--------------------- .nv.info                  --------------------------
	.section	.nv.info,"",@"SHT_CUDA_INFO"
	.align	4


	//----- nvinfo : EIATTR_REGCOUNT
	.align		4
        /*0000*/ 	.byte	0x04, 0x2f
        /*0002*/ 	.short	(.L_1 - .L_0)
	.align		4
.L_0:
        /*0004*/ 	.word	index@(_Z24SimpleSumReductionKernelPfS_)
        /*0008*/ 	.word	0x0000000c


	//----- nvinfo : EIATTR_FRAME_SIZE
	.align		4
.L_1:
        /*000c*/ 	.byte	0x04, 0x11
        /*000e*/ 	.short	(.L_3 - .L_2)
	.align		4
.L_2:
        /*0010*/ 	.word	index@(_Z24SimpleSumReductionKernelPfS_)
        /*0014*/ 	.word	0x00000000


	//----- nvinfo : EIATTR_MIN_STACK_SIZE
	.align		4
.L_3:
        /*0018*/ 	.byte	0x04, 0x12
        /*001a*/ 	.short	(.L_5 - .L_4)
	.align		4
.L_4:
        /*001c*/ 	.word	index@(_Z24SimpleSumReductionKernelPfS_)
        /*0020*/ 	.word	0x00000000
.L_5:


//--------------------- .nv.compat                --------------------------
	.section	.nv.compat,"",@"SHT_CUDA_COMPAT_INFO"
	.align	4
        /*0000*/ 	.byte	0x02, 0x09, 0x00, 0x00, 0x02, 0x02, 0x01, 0x00, 0x02, 0x05, 0x05, 0x00, 0x03, 0x07, 0x01, 0x01
        /*0010*/ 	.byte	0x02, 0x03, 0x00, 0x00, 0x02, 0x06, 0x01, 0x00, 0x04, 0x0b, 0x08, 0x00, 0x09, 0x00, 0x00, 0x00
        /*0020*/ 	.byte	0x00, 0x00, 0x00, 0x00


//--------------------- .nv.info._Z24SimpleSumReductionKernelPfS_ --------------------------
	.section	.nv.info._Z24SimpleSumReductionKernelPfS_,"",@"SHT_CUDA_INFO"
	.sectionflags	@""
	.align	4


	//----- nvinfo : EIATTR_CUDA_API_VERSION
	.align		4
        /*0000*/ 	.byte	0x04, 0x37
        /*0002*/ 	.short	(.L_7 - .L_6)
.L_6:
        /*0004*/ 	.word	0x00000082


	//----- nvinfo : EIATTR_KPARAM_INFO
	.align		4
.L_7:
        /*0008*/ 	.byte	0x04, 0x17
        /*000a*/ 	.short	(.L_9 - .L_8)
.L_8:
        /*000c*/ 	.word	0x00000000
        /*0010*/ 	.short	0x0001
        /*0012*/ 	.short	0x0008
        /*0014*/ 	.byte	0x00, 0xf5, 0x21, 0x00


	//----- nvinfo : EIATTR_KPARAM_INFO
	.align		4
.L_9:
        /*0018*/ 	.byte	0x04, 0x17
        /*001a*/ 	.short	(.L_11 - .L_10)
.L_10:
        /*001c*/ 	.word	0x00000000
        /*0020*/ 	.short	0x0000
        /*0022*/ 	.short	0x0000
        /*0024*/ 	.byte	0x00, 0xf5, 0x21, 0x00


	//----- nvinfo : EIATTR_SPARSE_MMA_MASK
	.align		4
.L_11:
        /*0028*/ 	.byte	0x03, 0x50
        /*002a*/ 	.short	0x0000


	//----- nvinfo : EIATTR_MAXREG_COUNT
	.align		4
        /*002c*/ 	.byte	0x03, 0x1b
        /*002e*/ 	.short	0x00ff


	//----- nvinfo : EIATTR_NUM_BARRIERS
	.align		4
        /*0030*/ 	.byte	0x02, 0x4c
        /*0032*/ 	.byte	0x01
	.zero		1


	//----- nvinfo : EIATTR_MERCURY_ISA_VERSION
	.align		4
        /*0034*/ 	.byte	0x03, 0x5f
        /*0036*/ 	.short	0x0101


	//----- nvinfo : EIATTR_VRC_CTA_INIT_COUNT
	.align		4
        /*0038*/ 	.byte	0x02, 0x4a
	.zero		1
	.zero		1


	//----- nvinfo : EIATTR_EXIT_INSTR_OFFSETS
	.align		4
        /*003c*/ 	.byte	0x04, 0x1c
        /*003e*/ 	.short	(.L_13 - .L_12)


	//   ....[0]....
.L_12:
        /*0040*/ 	.word	0x00000180


	//   ....[1]....
        /*0044*/ 	.word	0x000001d0


	//----- nvinfo : EIATTR_CRS_STACK_SIZE
	.align		4
.L_13:
        /*0048*/ 	.byte	0x04, 0x1e
        /*004a*/ 	.short	(.L_15 - .L_14)
.L_14:
        /*004c*/ 	.word	0x00000000


	//----- nvinfo : EIATTR_CBANK_PARAM_SIZE
	.align		4
.L_15:
        /*0050*/ 	.byte	0x03, 0x19
        /*0052*/ 	.short	0x0010


	//----- nvinfo : EIATTR_PARAM_CBANK
	.align		4
        /*0054*/ 	.byte	0x04, 0x0a
        /*0056*/ 	.short	(.L_17 - .L_16)
	.align		4
.L_16:
        /*0058*/ 	.word	index@(.nv.constant0._Z24SimpleSumReductionKernelPfS_)
        /*005c*/ 	.short	0x0380
        /*005e*/ 	.short	0x0010


	//----- nvinfo : EIATTR_SW_WAR
	.align		4
.L_17:
        /*0060*/ 	.byte	0x04, 0x36
        /*0062*/ 	.short	(.L_19 - .L_18)
.L_18:
        /*0064*/ 	.word	0x00000008
.L_19:


//--------------------- .nv.callgraph             --------------------------
	.section	.nv.callgraph,"",@"SHT_CUDA_CALLGRAPH"
	.align	4
	.sectionentsize	8
	.align		4
        /*0000*/ 	.word	0x00000000
	.align		4
        /*0004*/ 	.word	0xffffffff
	.align		4
        /*0008*/ 	.word	0x00000000
	.align		4
        /*000c*/ 	.word	0xfffffffe
	.align		4
        /*0010*/ 	.word	0x00000000
	.align		4
        /*0014*/ 	.word	0xfffffffd
	.align		4
        /*0018*/ 	.word	0x00000000
	.align		4
        /*001c*/ 	.word	0xfffffffc


//--------------------- .text._Z24SimpleSumReductionKernelPfS_ --------------------------
	.section	.text._Z24SimpleSumReductionKernelPfS_,"ax",@progbits
	.align	128
        .global         _Z24SimpleSumReductionKernelPfS_
        .type           _Z24SimpleSumReductionKernelPfS_,@function
        .size           _Z24SimpleSumReductionKernelPfS_,(.L_x_5 - _Z24SimpleSumReductionKernelPfS_)
        .other          _Z24SimpleSumReductionKernelPfS_,@"STO_CUDA_ENTRY STV_DEFAULT"
_Z24SimpleSumReductionKernelPfS_:
.text._Z24SimpleSumReductionKernelPfS_:
[----:B------:R-:W-:Y:S01]  /*0000*/  LDC R1, c[0x0][0x37c] ;  /* 0x0000df00ff017b82 */ /* 0x000fe20000000800 */
[----:B------:R-:W0:Y:S01]  /*0010*/  LDCU UR6, c[0x0][0x360] ;  /* 0x00006c00ff0677ac */ /* 0x000e220008000800 */
[----:B------:R-:W1:Y:S01]  /*0020*/  S2R R0, SR_TID.X ;  /* 0x0000000000007919 */ /* 0x000e620000002100 */
[----:B------:R-:W2:Y:S01]  /*0030*/  LDCU.64 UR4, c[0x0][0x358] ;  /* 0x00006b00ff0477ac */ /* 0x000ea20008000a00 */
[----:B0-----:R-:W-:-:S09]  /*0040*/  UISETP.GE.U32.AND UP0, UPT, UR6, 0x2, UPT ;  /* 0x000000020600788c */ /* 0x001fd2000bf06070 */
[----:B--2---:R-:W-:Y:S05]  /*0050*/  BRA.U !UP0, `(.L_x_0) ;  /* 0x0000000108447547 */ /* 0x004fea000b800000 */
[----:B------:R-:W1:Y:S01]  /*0060*/  LDC.64 R2, c[0x0][0x380] ;  /* 0x0000e000ff027b82 */ /* 0x000e620000000a00 */
[----:B------:R-:W-:Y:S02]  /*0070*/  HFMA2 R7, -RZ, RZ, 0, 5.9604644775390625e-08 ;  /* 0x00000001ff077431 */ /* 0x000fe400000001ff */
[----:B-1----:R-:W-:-:S07]  /*0080*/  IMAD.WIDE.U32 R2, R0, 0x4, R2 ;  /* 0x0000000400027825 */ /* 0x002fce00078e0002 */
.L_x_3:
[----:B------:R-:W-:Y:S01]  /*0090*/  IADD3 R4, PT, PT, R0, R7, RZ ;  /* 0x0000000700047210 */ /* 0x000fe20007ffe0ff */
[----:B------:R-:W-:Y:S03]  /*00a0*/  BSSY.RECONVERGENT B0, `(.L_x_1) ;  /* 0x0000008000007945 */ /* 0x000fe60003800200 */
[----:B------:R-:W-:-:S13]  /*00b0*/  ISETP.GE.U32.AND P0, PT, R4, UR6, PT ;  /* 0x0000000604007c0c */ /* 0x000fda000bf06070 */
[----:B0-----:R-:W-:Y:S05]  /*00c0*/  @P0 BRA `(.L_x_2) ;  /* 0x0000000000140947 */ /* 0x001fea0003800000 */
[----:B------:R-:W-:Y:S01]  /*00d0*/  IMAD.WIDE R4, R7, 0x4, R2 ;  /* 0x0000000407047825 */ /* 0x000fe200078e0202 */
[----:B------:R-:W2:Y:S05]  /*00e0*/  LDG.E R9, desc[UR4][R2.64] ;  /* 0x0000000402097981 */ /* 0x000eaa000c1e1900 */
[----:B------:R-:W2:Y:S02]  /*00f0*/  LDG.E R4, desc[UR4][R4.64] ;  /* 0x0000000404047981 */ /* 0x000ea4000c1e1900 */
[----:B--2---:R-:W-:-:S05]  /*0100*/  FADD R9, R4, R9 ;  /* 0x0000000904097221 */ /* 0x004fca0000000000 */
[----:B------:R0:W-:Y:S02]  /*0110*/  STG.E desc[UR4][R2.64], R9 ;  /* 0x0000000902007986 */ /* 0x0001e4000c101904 */
.L_x_2:
[----:B------:R-:W-:Y:S05]  /*0120*/  BSYNC.RECONVERGENT B0 ;  /* 0x0000000000007941 */ /* 0x000fea0003800200 */
.L_x_1:
[----:B------:R-:W-:Y:S01]  /*0130*/  SHF.L.U32 R7, R7, 0x1, RZ ;  /* 0x0000000107077819 */ /* 0x000fe200000006ff */
[----:B------:R-:W-:Y:S03]  /*0140*/  BAR.SYNC.DEFER_BLOCKING 0x0 ;  /* 0x0000000000007b1d */ /* 0x000fe60000010000 */
[----:B------:R-:W-:-:S13]  /*0150*/  ISETP.GE.U32.AND P0, PT, R7, UR6, PT ;  /* 0x0000000607007c0c */ /* 0x000fda000bf06070 */
[----:B------:R-:W-:Y:S05]  /*0160*/  @!P0 BRA `(.L_x_3) ;  /* 0xfffffffc00c88947 */ /* 0x000fea000383ffff */
.L_x_0:
[----:B-1----:R-:W-:-:S13]  /*0170*/  ISETP.NE.AND P0, PT, R0, RZ, PT ;  /* 0x000000ff0000720c */ /* 0x002fda0003f05270 */
[----:B------:R-:W-:Y:S05]  /*0180*/  @P0 EXIT ;  /* 0x000000000000094d */ /* 0x000fea0003800000 */
[----:B0-----:R-:W0:Y:S02]  /*0190*/  LDC.64 R2, c[0x0][0x380] ;  /* 0x0000e000ff027b82 */ /* 0x001e240000000a00 */
[----:B0-----:R-:W2:Y:S06]  /*01a0*/  LDG.E R3, desc[UR4][R2.64] ;  /* 0x0000000402037981 */ /* 0x001eac000c1e1900 */
[----:B------:R-:W2:Y:S02]  /*01b0*/  LDC.64 R4, c[0x0][0x388] ;  /* 0x0000e200ff047b82 */ /* 0x000ea40000000a00 */
[----:B--2---:R-:W-:Y:S01]  /*01c0*/  STG.E desc[UR4][R4.64], R3 ;  /* 0x0000000304007986 */ /* 0x004fe2000c101904 */
[----:B------:R-:W-:Y:S05]  /*01d0*/  EXIT ;  /* 0x000000000000794d */ /* 0x000fea0003800000 */
.L_x_4:
[----:B------:R-:W-:-:S00]  /*01e0*/  BRA `(.L_x_4) ;  /* 0xfffffffc00fc7947 */ /* 0x000fc0000383ffff */
[----:B------:R-:W-:-:S00]  /*01f0*/  NOP ;  /* 0x0000000000007918 */ /* 0x000fc00000000000 */
        /* <DEDUP_REMOVED lines=8> */
.L_x_5:


//--------------------- .nv.shared.reserved.0     --------------------------
	.section	.nv.shared.reserved.0,"aw",@nobits
	.weak		__nv_reservedSMEM_offset_0_alias
	.size		__nv_reservedSMEM_offset_0_alias, 0, 64
	.other		__nv_reservedSMEM_offset_0_alias,@"STO_CUDA_RESERVED_SHARED STV_DEFAULT"
__nv_reservedSMEM_offset_0_alias:
	.zero		0
	.zero		64


//--------------------- .nv.constant0._Z24SimpleSumReductionKernelPfS_ --------------------------
	.section	.nv.constant0._Z24SimpleSumReductionKernelPfS_,"a",@progbits
	.sectionflags	@""
	.align	4
.nv.constant0._Z24SimpleSumReductionKernelPfS_:
	.zero		912


//--------------------- SYMBOLS --------------------------

	.type		.nv.reservedSmem.offset0,@object
	.size		.nv.reservedSmem.offset0,0x4
